	.headerflags	@"EF_CUDA_TEXMODE_UNIFIED EF_CUDA_64BIT_ADDRESS EF_CUDA_ACCELERATORS EF_CUDA_SM90 EF_CUDA_VIRTUAL_SM(EF_CUDA_SM90)"
	.elftype	@"ET_EXEC"


//--------------------- .nv.info                  --------------------------
	.section	.nv.info,"",@"SHT_CUDA_INFO"
	.align	4


	//----- nvinfo : EIATTR_REGCOUNT
	.align		4
        /*0000*/ 	.byte	0x04, 0x2f
        /*0002*/ 	.short	(.L_3 - .L_2)
	.align		4
.L_2:
        /*0004*/ 	.word	index@(triton_poi_fused__native_batch_norm_legit_no_training_add_convolution_relu_16)
        /*0008*/ 	.word	0x00000018


	//----- nvinfo : EIATTR_MIN_STACK_SIZE
	.align		4
.L_3:
        /*000c*/ 	.byte	0x04, 0x12
        /*000e*/ 	.short	(.L_5 - .L_4)
	.align		4
.L_4:
        /*0010*/ 	.word	index@(triton_poi_fused__native_batch_norm_legit_no_training_add_convolution_relu_16)
        /*0014*/ 	.word	0x00000000


	//----- nvinfo : EIATTR_FRAME_SIZE
	.align		4
.L_5:
        /*0018*/ 	.byte	0x04, 0x11
        /*001a*/ 	.short	(.L_7 - .L_6)
	.align		4
.L_6:
        /*001c*/ 	.word	index@(triton_poi_fused__native_batch_norm_legit_no_training_add_convolution_relu_16)
        /*0020*/ 	.word	0x00000000


	//----- nvinfo : EIATTR_MIN_STACK_SIZE
	.align		4
.L_7:
        /*0024*/ 	.byte	0x04, 0x12
        /*0026*/ 	.short	(.L_9 - .L_8)
	.align		4
.L_8:
        /*0028*/ 	.word	index@(triton_poi_fused__native_batch_norm_legit_no_training_add_convolution_relu_16)
        /*002c*/ 	.word	0x00000000
.L_9:


//--------------------- .nv.info.triton_poi_fused__native_batch_norm_legit_no_training_add_convolution_relu_16 --------------------------
	.section	.nv.info.triton_poi_fused__native_batch_norm_legit_no_training_add_convolution_relu_16,"",@"SHT_CUDA_INFO"
	.sectionflags	@""
	.align	4


	//----- nvinfo : EIATTR_CUDA_API_VERSION
	.align		4
        /*0000*/ 	.byte	0x04, 0x37
        /*0002*/ 	.short	(.L_11 - .L_10)
.L_10:
        /*0004*/ 	.word	0x0000007c


	//----- nvinfo : EIATTR_KPARAM_INFO
	.align		4
.L_11:
        /*0008*/ 	.byte	0x04, 0x17
        /*000a*/ 	.short	(.L_13 - .L_12)
.L_12:
        /*000c*/ 	.word	0x00000000
        /*0010*/ 	.short	0x0008
        /*0012*/ 	.short	0x0040
        /*0014*/ 	.byte	0x00, 0xf0, 0x11, 0x00


	//----- nvinfo : EIATTR_KPARAM_INFO
	.align		4
.L_13:
        /*0018*/ 	.byte	0x04, 0x17
        /*001a*/ 	.short	(.L_15 - .L_14)
.L_14:
        /*001c*/ 	.word	0x00000000
        /*0020*/ 	.short	0x0007
        /*0022*/ 	.short	0x0038
        /*0024*/ 	.byte	0x00, 0xf4, 0x21, 0x00


	//----- nvinfo : EIATTR_KPARAM_INFO
	.align		4
.L_15:
        /*0028*/ 	.byte	0x04, 0x17
        /*002a*/ 	.short	(.L_17 - .L_16)
.L_16:
        /*002c*/ 	.word	0x00000000
        /*0030*/ 	.short	0x0006
        /*0032*/ 	.short	0x0030
        /*0034*/ 	.byte	0x00, 0xf4, 0x21, 0x00


	//----- nvinfo : EIATTR_KPARAM_INFO
	.align		4
.L_17:
        /*0038*/ 	.byte	0x04, 0x17
        /*003a*/ 	.short	(.L_19 - .L_18)
.L_18:
        /*003c*/ 	.word	0x00000000
        /*0040*/ 	.short	0x0005
        /*0042*/ 	.short	0x0028
        /*0044*/ 	.byte	0x00, 0xf4, 0x21, 0x00


	//----- nvinfo : EIATTR_KPARAM_INFO
	.align		4
.L_19:
        /*0048*/ 	.byte	0x04, 0x17
        /*004a*/ 	.short	(.L_21 - .L_20)
.L_20:
        /*004c*/ 	.word	0x00000000
        /*0050*/ 	.short	0x0004
        /*0052*/ 	.short	0x0020
        /*0054*/ 	.byte	0x00, 0xf4, 0x21, 0x00


	//----- nvinfo : EIATTR_KPARAM_INFO
	.align		4
.L_21:
        /*0058*/ 	.byte	0x04, 0x17
        /*005a*/ 	.short	(.L_23 - .L_22)
.L_22:
        /*005c*/ 	.word	0x00000000
        /*0060*/ 	.short	0x0003
        /*0062*/ 	.short	0x0018
        /*0064*/ 	.byte	0x00, 0xf4, 0x21, 0x00


	//----- nvinfo : EIATTR_KPARAM_INFO
	.align		4
.L_23:
        /*0068*/ 	.byte	0x04, 0x17
        /*006a*/ 	.short	(.L_25 - .L_24)
.L_24:
        /*006c*/ 	.word	0x00000000
        /*0070*/ 	.short	0x0002
        /*0072*/ 	.short	0x0010
        /*0074*/ 	.byte	0x00, 0xf4, 0x21, 0x00


	//----- nvinfo : EIATTR_KPARAM_INFO
	.align		4
.L_25:
        /*0078*/ 	.byte	0x04, 0x17
        /*007a*/ 	.short	(.L_27 - .L_26)
.L_26:
        /*007c*/ 	.word	0x00000000
        /*0080*/ 	.short	0x0001
        /*0082*/ 	.short	0x0008
        /*0084*/ 	.byte	0x00, 0xf4, 0x21, 0x00


	//----- nvinfo : EIATTR_KPARAM_INFO
	.align		4
.L_27:
        /*0088*/ 	.byte	0x04, 0x17
        /*008a*/ 	.short	(.L_29 - .L_28)
.L_28:
        /*008c*/ 	.word	0x00000000
        /*0090*/ 	.short	0x0000
        /*0092*/ 	.short	0x0000
        /*0094*/ 	.byte	0x00, 0xf4, 0x21, 0x00


	//----- nvinfo : EIATTR_SPARSE_MMA_MASK
	.align		4
.L_29:
        /*0098*/ 	.byte	0x03, 0x50
        /*009a*/ 	.short	0x0000


	//----- nvinfo : EIATTR_MAXREG_COUNT
	.align		4
        /*009c*/ 	.byte	0x03, 0x1b
        /*009e*/ 	.short	0x00ff


	//----- nvinfo : EIATTR_EXIT_INSTR_OFFSETS
	.align		4
        /*00a0*/ 	.byte	0x04, 0x1c
        /*00a2*/ 	.short	(.L_31 - .L_30)


	//   ....[0]....
.L_30:
        /*00a4*/ 	.word	0x00000410


	//----- nvinfo : EIATTR_REQNTID
	.align		4
.L_31:
        /*00a8*/ 	.byte	0x04, 0x10
        /*00aa*/ 	.short	(.L_33 - .L_32)
.L_32:
        /*00ac*/ 	.word	0x00000100
        /*00b0*/ 	.word	0x00000001
        /*00b4*/ 	.word	0x00000001


	//----- nvinfo : EIATTR_CBANK_PARAM_SIZE
	.align		4
.L_33:
        /*00b8*/ 	.byte	0x03, 0x19
        /*00ba*/ 	.short	0x0044


	//----- nvinfo : EIATTR_PARAM_CBANK
	.align		4
        /*00bc*/ 	.byte	0x04, 0x0a
        /*00be*/ 	.short	(.L_35 - .L_34)
	.align		4
.L_34:
        /*00c0*/ 	.word	index@(.nv.constant0.triton_poi_fused__native_batch_norm_legit_no_training_add_convolution_relu_16)
        /*00c4*/ 	.short	0x0210
        /*00c6*/ 	.short	0x0044


	//----- nvinfo : EIATTR_SW_WAR
	.align		4
.L_35:
        /*00c8*/ 	.byte	0x04, 0x36
        /*00ca*/ 	.short	(.L_37 - .L_36)
.L_36:
        /*00cc*/ 	.word	0x00000008
.L_37:


//--------------------- .nv.callgraph             --------------------------
	.section	.nv.callgraph,"",@"SHT_CUDA_CALLGRAPH"
	.align	4
	.sectionentsize	8
	.align		4
        /*0000*/ 	.word	0x00000000
	.align		4
        /*0004*/ 	.word	0xffffffff
	.align		4
        /*0008*/ 	.word	0x00000000
	.align		4
        /*000c*/ 	.word	0xfffffffe
	.align		4
        /*0010*/ 	.word	0x00000000
	.align		4
        /*0014*/ 	.word	0xfffffffd
	.align		4
        /*0018*/ 	.word	0x00000000
	.align		4
        /*001c*/ 	.word	0xfffffffc


//--------------------- .nv.constant4             --------------------------
	.section	.nv.constant4,"a",@progbits
	.align	8
	.align		8
.nv.constant4:
        /*0000*/ 	.dword	_$_str
	.align		8
        /*0008*/ 	.dword	_$_str_$_2


//--------------------- .text.triton_poi_fused__native_batch_norm_legit_no_training_add_convolution_relu_16 --------------------------
	.section	.text.triton_poi_fused__native_batch_norm_legit_no_training_add_convolution_relu_16,"ax",@progbits
	.align	128
        .global         triton_poi_fused__native_batch_norm_legit_no_training_add_convolution_relu_16
        .type           triton_poi_fused__native_batch_norm_legit_no_training_add_convolution_relu_16,@function
        .size           triton_poi_fused__native_batch_norm_legit_no_training_add_convolution_relu_16,(.L_x_1 - triton_poi_fused__native_batch_norm_legit_no_training_add_convolution_relu_16)
        .other          triton_poi_fused__native_batch_norm_legit_no_training_add_convolution_relu_16,@"STO_CUDA_ENTRY STV_DEFAULT"
triton_poi_fused__native_batch_norm_legit_no_training_add_convolution_relu_16:
.text.triton_poi_fused__native_batch_norm_legit_no_training_add_convolution_relu_16:
[----:B------:R-:W-:Y:S01]  /*0000*/  LDC R1, c[0x0][0x28] ;  /* 0x00000a00ff017b82 */ /* 0x000fe20000000800 */
[----:B------:R-:W1:Y:S07]  /*0010*/  S2R R0, SR_TID.X ;  /* 0x0000000000007919 */ /* 0x000e6e0000002100 */
[----:B------:R-:W2:Y:S01]  /*0020*/  LDC.64 R18, c[0x0][0x230] ;  /* 0x00008c00ff127b82 */ /* 0x000ea20000000a00 */
[----:B------:R-:W-:Y:S01]  /*0030*/  ULDC.64 UR4, c[0x0][0x208] ;  /* 0x0000820000047ab9 */ /* 0x000fe20000000a00 */
[----:B------:R-:W3:Y:S06]  /*0040*/  S2R R5, SR_CTAID.X ;  /* 0x0000000000057919 */ /* 0x000eec0000002500 */
[----:B------:R-:W4:Y:S08]  /*0050*/  LDC.64 R16, c[0x0][0x218] ;  /* 0x00008600ff107b82 */ /* 0x000f300000000a00 */
[----:B------:R-:W5:Y:S08]  /*0060*/  LDC.64 R20, c[0x0][0x228] ;  /* 0x00008a00ff147b82 */ /* 0x000f700000000a00 */
[----:B------:R-:W4:Y:S01]  /*0070*/  LDC.64 R12, c[0x0][0x238] ;  /* 0x00008e00ff0c7b82 */ /* 0x000f220000000a00 */
[----:B-1----:R-:W-:-:S07]  /*0080*/  SHF.L.U32 R0, R0, 0x1, RZ ;  /* 0x0000000100007819 */ /* 0x002fce00000006ff */
[----:B------:R-:W1:Y:S01]  /*0090*/  LDC.64 R10, c[0x0][0x240] ;  /* 0x00009000ff0a7b82 */ /* 0x000e620000000a00 */
[----:B---3--:R-:W-:Y:S02]  /*00a0*/  SHF.R.S32.HI R3, RZ, 0x16, R5 ;  /* 0x00000016ff037819 */ /* 0x008fe40000011405 */
[----:B------:R-:W-:Y:S02]  /*00b0*/  LOP3.LUT R0, R0, 0x1fe, RZ, 0xc0, !PT ;  /* 0x000001fe00007812 */ /* 0x000fe400078ec0ff */
[----:B------:R-:W-:-:S03]  /*00c0*/  SGXT R3, R3, 0x1 ;  /* 0x000000010303781a */ /* 0x000fc60000000200 */
[----:B------:R-:W3:Y:S01]  /*00d0*/  LDC.64 R6, c[0x0][0x220] ;  /* 0x00008800ff067b82 */ /* 0x000ee20000000a00 */
[----:B------:R-:W-:-:S04]  /*00e0*/  LEA R0, R5, R0, 0x9 ;  /* 0x0000000005007211 */ /* 0x000fc800078e48ff */
[----:B------:R-:W-:-:S04]  /*00f0*/  LEA.HI R3, R3, R0, RZ, 0x6 ;  /* 0x0000000003037211 */ /* 0x000fc800078f30ff */
[--C-:B------:R-:W-:Y:S02]  /*0100*/  SHF.R.S32.HI R15, RZ, 0x6, R3.reuse ;  /* 0x00000006ff0f7819 */ /* 0x100fe40000011403 */
[----:B------:R-:W-:-:S04]  /*0110*/  SHF.R.S32.HI R2, RZ, 0x1f, R3 ;  /* 0x0000001fff027819 */ /* 0x000fc80000011403 */
[----:B------:R-:W-:-:S04]  /*0120*/  LEA.HI R2, R2, R15, RZ, 0x9 ;  /* 0x0000000f02027211 */ /* 0x000fc800078f48ff */
[----:B------:R-:W-:-:S04]  /*0130*/  LOP3.LUT R2, R2, 0xfffffe00, RZ, 0xc0, !PT ;  /* 0xfffffe0002027812 */ /* 0x000fc800078ec0ff */
[----:B------:R-:W-:Y:S02]  /*0140*/  IADD3 R15, R15, -R2, RZ ;  /* 0x800000020f0f7210 */ /* 0x000fe40007ffe0ff */
[----:B------:R-:W1:Y:S03]  /*0150*/  LDC.64 R2, c[0x0][0x210] ;  /* 0x00008400ff027b82 */ /* 0x000e660000000a00 */
[----:B--2---:R-:W-:-:S05]  /*0160*/  IMAD.WIDE R18, R15, 0x4, R18 ;  /* 0x000000040f127825 */ /* 0x004fca00078e0212 */
[----:B------:R5:W2:Y:S01]  /*0170*/  LDG.E.EL R8, desc[UR4][R18.64] ;  /* 0x0000000412087981 */ /* 0x000aa2000c2e1900 */
[----:B----4-:R-:W-:-:S05]  /*0180*/  IMAD.WIDE R16, R15, 0x4, R16 ;  /* 0x000000040f107825 */ /* 0x010fca00078e0210 */
[----:B------:R-:W4:Y:S01]  /*0190*/  LDG.E.EL R9, desc[UR4][R16.64] ;  /* 0x0000000410097981 */ /* 0x000f22000c2e1900 */
[----:B-----5:R-:W-:-:S05]  /*01a0*/  IMAD.WIDE R18, R15, 0x4, R20 ;  /* 0x000000040f127825 */ /* 0x020fca00078e0214 */
[----:B------:R-:W5:Y:S01]  /*01b0*/  LDG.E.EL R14, desc[UR4][R18.64] ;  /* 0x00000004120e7981 */ /* 0x000f62000c2e1900 */
[----:B01----:R-:W-:-:S05]  /*01c0*/  IMAD.WIDE R2, R0, 0x4, R2 ;  /* 0x0000000400027825 */ /* 0x003fca00078e0202 */
[----:B------:R-:W4:Y:S01]  /*01d0*/  LDG.E.64 R4, desc[UR4][R2.64] ;  /* 0x0000000402047981 */ /* 0x000f22000c1e1b00 */
[----:B------:R-:W-:-:S04]  /*01e0*/  IMAD.WIDE R12, R15, 0x4, R12 ;  /* 0x000000040f0c7825 */ /* 0x000fc800078e020c */
[----:B------:R-:W-:Y:S02]  /*01f0*/  IMAD.WIDE R20, R15, 0x4, R10 ;  /* 0x000000040f147825 */ /* 0x000fe400078e020a */
[----:B------:R0:W5:Y:S04]  /*0200*/  LDG.E.EL R10, desc[UR4][R12.64] ;  /* 0x000000040c0a7981 */ /* 0x000168000c2e1900 */
[----:B------:R-:W5:Y:S01]  /*0210*/  LDG.E.EL R11, desc[UR4][R20.64] ;  /* 0x00000004140b7981 */ /* 0x000f62000c2e1900 */
[----:B---3--:R-:W-:-:S06]  /*0220*/  IMAD.WIDE R6, R0, 0x4, R6 ;  /* 0x0000000400067825 */ /* 0x008fcc00078e0206 */
[----:B------:R-:W3:Y:S01]  /*0230*/  LDG.E.64 R6, desc[UR4][R6.64] ;  /* 0x0000000406067981 */ /* 0x000ee2000c1e1b00 */
[----:B0-----:R-:W-:Y:S01]  /*0240*/  HFMA2.MMA R12, -RZ, RZ, 1.625, 0 ;  /* 0x3e800000ff0c7435 */ /* 0x001fe200000001ff */
[----:B--2---:R-:W-:-:S04]  /*0250*/  FADD R8, R8, 9.9999997473787516356e-06 ;  /* 0x3727c5ac08087421 */ /* 0x004fc80000000000 */
[----:B------:R-:W0:Y:S02]  /*0260*/  MUFU.SQRT R15, R8 ;  /* 0x00000008000f7308 */ /* 0x000e240000002000 */
[C---:B0-----:R-:W-:Y:S02]  /*0270*/  FSETP.GT.AND P0, PT, R15.reuse, 8.50705917302346158658e+37, PT ;  /* 0x7e8000000f00780b */ /* 0x041fe40003f04000 */
[----:B------:R-:W-:-:S11]  /*0280*/  FSETP.GEU.AND P1, PT, R15, 1.175494350822287508e-38, PT ;  /* 0x008000000f00780b */ /* 0x000fd60003f2e000 */
[----:B------:R-:W-:-:S04]  /*0290*/  @P0 FMUL R15, R15, 0.25 ;  /* 0x3e8000000f0f0820 */ /* 0x000fc80000400000 */
[----:B------:R-:W-:-:S06]  /*02a0*/  @!P1 FMUL R15, R15, 16777216 ;  /* 0x4b8000000f0f9820 */ /* 0x000fcc0000400000 */
[----:B------:R-:W0:Y:S01]  /*02b0*/  MUFU.RCP R15, R15 ;  /* 0x0000000f000f7308 */ /* 0x000e220000001000 */
[----:B------:R-:W-:Y:S01]  /*02c0*/  FSEL R12, R12, 1, P0 ;  /* 0x3f8000000c0c7808 */ /* 0x000fe20000000000 */
[--C-:B----4-:R-:W-:Y:S01]  /*02d0*/  FADD R4, R4, R9.reuse ;  /* 0x0000000904047221 */ /* 0x110fe20000000000 */
[----:B------:R-:W-:Y:S02]  /*02e0*/  FADD R5, R5, R9 ;  /* 0x0000000905057221 */ /* 0x000fe40000000000 */
[----:B------:R-:W1:Y:S01]  /*02f0*/  LDC.64 R8, c[0x0][0x248] ;  /* 0x00009200ff087b82 */ /* 0x000e620000000a00 */
[----:B------:R-:W-:-:S04]  /*0300*/  @!P1 FMUL R12, R12, 16777216 ;  /* 0x4b8000000c0c9820 */ /* 0x000fc80000400000 */
[----:B0-----:R-:W-:Y:S01]  /*0310*/  FMUL R13, R15, R12 ;  /* 0x0000000c0f0d7220 */ /* 0x001fe20000400000 */
[C---:B-----5:R-:W-:Y:S01]  /*0320*/  FADD R12, -R14.reuse, R4 ;  /* 0x000000040e0c7221 */ /* 0x060fe20000000100 */
[----:B------:R-:W-:-:S03]  /*0330*/  FADD R14, -R14, R5 ;  /* 0x000000050e0e7221 */ /* 0x000fc60000000100 */
[-C--:B------:R-:W-:Y:S01]  /*0340*/  FMUL R12, R12, R13.reuse ;  /* 0x0000000d0c0c7220 */ /* 0x080fe20000400000 */
[----:B------:R-:W-:-:S03]  /*0350*/  FMUL R14, R14, R13 ;  /* 0x0000000d0e0e7220 */ /* 0x000fc60000400000 */
[C-C-:B------:R-:W-:Y:S01]  /*0360*/  FFMA R12, R10.reuse, R12, R11.reuse ;  /* 0x0000000c0a0c7223 */ /* 0x140fe2000000000b */
[----:B------:R-:W-:-:S04]  /*0370*/  FFMA R14, R10, R14, R11 ;  /* 0x0000000e0a0e7223 */ /* 0x000fc8000000000b */
[----:B------:R-:W-:Y:S02]  /*0380*/  FSETP.GEU.AND P0, PT, R12, RZ, PT ;  /* 0x000000ff0c00720b */ /* 0x000fe40003f0e000 */
[----:B------:R-:W-:Y:S02]  /*0390*/  FSETP.GEU.AND P1, PT, R14, RZ, PT ;  /* 0x000000ff0e00720b */ /* 0x000fe40003f2e000 */
[----:B------:R-:W-:Y:S02]  /*03a0*/  FSEL R11, R12, RZ, P0 ;  /* 0x000000ff0c0b7208 */ /* 0x000fe40000000000 */
[----:B------:R-:W-:Y:S01]  /*03b0*/  FSEL R14, R14, RZ, P1 ;  /* 0x000000ff0e0e7208 */ /* 0x000fe20000800000 */
[----:B-1----:R-:W-:-:S04]  /*03c0*/  IMAD.WIDE R8, R0, 0x4, R8 ;  /* 0x0000000400087825 */ /* 0x002fc800078e0208 */
[----:B---3--:R-:W-:Y:S01]  /*03d0*/  FADD R6, R6, R11 ;  /* 0x0000000b06067221 */ /* 0x008fe20000000000 */
[----:B------:R-:W-:Y:S01]  /*03e0*/  FADD R7, R7, R14 ;  /* 0x0000000e07077221 */ /* 0x000fe20000000000 */
[----:B------:R-:W-:Y:S04]  /*03f0*/  STG.E.64 desc[UR4][R2.64], R4 ;  /* 0x0000000402007986 */ /* 0x000fe8000c101b04 */
[----:B------:R-:W-:Y:S01]  /*0400*/  STG.E.64 desc[UR4][R8.64], R6 ;  /* 0x0000000608007986 */ /* 0x000fe2000c101b04 */
[----:B------:R-:W-:Y:S05]  /*0410*/  EXIT ;  /* 0x000000000000794d */ /* 0x000fea0003800000 */
.L_x_0:
[----:B------:R-:W-:-:S00]  /*0420*/  BRA `(.L_x_0) ;  /* 0xfffffffc00fc7947 */ /* 0x000fc0000383ffff */
[----:B------:R-:W-:-:S00]  /*0430*/  NOP ;  /* 0x0000000000007918 */ /* 0x000fc00000000000 */
        /* <DEDUP_REMOVED lines=12> */
.L_x_1:


//--------------------- .nv.global.init           --------------------------
	.section	.nv.global.init,"aw",@progbits
.nv.global.init:
	.type		_$_str,@object
	.size		_$_str,(_$_str_$_2 - _$_str)
_$_str:
        /*0000*/ 	.byte	0x5f, 0x5f, 0x43, 0x55, 0x44, 0x41, 0x5f, 0x46, 0x54, 0x5a, 0x00
	.type		_$_str_$_2,@object
	.size		_$_str_$_2,(.L_1 - _$_str_$_2)
_$_str_$_2:
        /*000b*/ 	.byte	0x5f, 0x5f, 0x43, 0x55, 0x44, 0x41, 0x5f, 0x50, 0x52, 0x45, 0x43, 0x5f, 0x53, 0x51, 0x52, 0x54
        /*001b*/ 	.byte	0x00
.L_1:


//--------------------- .nv.constant0.triton_poi_fused__native_batch_norm_legit_no_training_add_convolution_relu_16 --------------------------
	.section	.nv.constant0.triton_poi_fused__native_batch_norm_legit_no_training_add_convolution_relu_16,"a",@progbits
	.sectionflags	@""
	.align	4
.nv.constant0.triton_poi_fused__native_batch_norm_legit_no_training_add_convolution_relu_16:
	.zero		596
